//
// Generated by NVIDIA NVVM Compiler
//
// Compiler Build ID: CL-36424714
// Cuda compilation tools, release 13.0, V13.0.88
// Based on NVVM 20.0.0
//

.version 9.0
.target sm_100
.address_size 64

	// .globl	_Z17antenna_antinodesPcPiii

.visible .entry _Z17antenna_antinodesPcPiii(
	.param .u64 .ptr .align 1 _Z17antenna_antinodesPcPiii_param_0,
	.param .u64 .ptr .align 1 _Z17antenna_antinodesPcPiii_param_1,
	.param .u32 _Z17antenna_antinodesPcPiii_param_2,
	.param .u32 _Z17antenna_antinodesPcPiii_param_3
)
{
	.reg .pred 	%p<15>;
	.reg .b16 	%rs<3>;
	.reg .b32 	%r<28>;
	.reg .b64 	%rd<11>;

	ld.param.u64 	%rd4, [_Z17antenna_antinodesPcPiii_param_0];
	ld.param.u64 	%rd3, [_Z17antenna_antinodesPcPiii_param_1];
	ld.param.u32 	%r8, [_Z17antenna_antinodesPcPiii_param_2];
	ld.param.u32 	%r9, [_Z17antenna_antinodesPcPiii_param_3];
	cvta.to.global.u64 	%rd1, %rd4;
	mov.u32 	%r10, %ctaid.x;
	mov.u32 	%r11, %ntid.x;
	mov.u32 	%r12, %tid.x;
	mad.lo.s32 	%r1, %r10, %r11, %r12;
	mul.lo.s32 	%r2, %r9, %r8;
	setp.ge.u32 	%p1, %r1, %r2;
	@%p1 bra 	$L__BB0_8;
	cvt.u64.u32 	%rd5, %r1;
	add.s64 	%rd6, %rd1, %rd5;
	ld.global.u8 	%rs1, [%rd6];
	setp.eq.s16 	%p2, %rs1, 46;
	@%p2 bra 	$L__BB0_8;
	add.s32 	%r13, %r1, 1;
	rem.u32 	%r27, %r13, %r2;
	setp.eq.s32 	%p3, %r27, %r1;
	@%p3 bra 	$L__BB0_8;
	cvta.to.global.u64 	%rd2, %rd3;
	div.u32 	%r14, %r1, %r9;
	mul.lo.s32 	%r15, %r14, %r9;
	sub.s32 	%r16, %r1, %r15;
$L__BB0_4:
	cvt.s64.s32 	%rd7, %r27;
	add.s64 	%rd8, %rd1, %rd7;
	ld.global.u8 	%rs2, [%rd8];
	setp.ne.s16 	%p4, %rs1, %rs2;
	@%p4 bra 	$L__BB0_7;
	div.s32 	%r17, %r27, %r9;
	mul.lo.s32 	%r18, %r17, %r9;
	sub.s32 	%r19, %r27, %r18;
	sub.s32 	%r20, %r19, %r16;
	sub.s32 	%r21, %r17, %r14;
	shl.b32 	%r22, %r20, 1;
	add.s32 	%r5, %r22, %r16;
	shl.b32 	%r23, %r21, 1;
	add.s32 	%r6, %r23, %r14;
	setp.gt.s32 	%p5, %r6, -1;
	setp.lt.s32 	%p6, %r6, %r8;
	and.pred  	%p7, %p5, %p6;
	setp.gt.s32 	%p8, %r5, -1;
	setp.lt.s32 	%p9, %r5, %r9;
	and.pred  	%p10, %p8, %p9;
	and.pred  	%p12, %p7, %p10;
	not.pred 	%p13, %p12;
	@%p13 bra 	$L__BB0_7;
	mad.lo.s32 	%r24, %r6, %r9, %r5;
	mul.wide.s32 	%rd9, %r24, 4;
	add.s64 	%rd10, %rd2, %rd9;
	mov.b32 	%r25, 1;
	st.global.u32 	[%rd10], %r25;
$L__BB0_7:
	add.s32 	%r26, %r27, 1;
	rem.s32 	%r27, %r26, %r2;
	setp.ne.s32 	%p14, %r27, %r1;
	@%p14 bra 	$L__BB0_4;
$L__BB0_8:
	ret;

}
	// .globl	_Z26antenna_antinodes_harmonicPcPiii
.visible .entry _Z26antenna_antinodes_harmonicPcPiii(
	.param .u64 .ptr .align 1 _Z26antenna_antinodes_harmonicPcPiii_param_0,
	.param .u64 .ptr .align 1 _Z26antenna_antinodes_harmonicPcPiii_param_1,
	.param .u32 _Z26antenna_antinodes_harmonicPcPiii_param_2,
	.param .u32 _Z26antenna_antinodes_harmonicPcPiii_param_3
)
{
	.reg .pred 	%p<33>;
	.reg .b16 	%rs<3>;
	.reg .b32 	%r<42>;
	.reg .b64 	%rd<13>;

	ld.param.u64 	%rd3, [_Z26antenna_antinodes_harmonicPcPiii_param_0];
	ld.param.u64 	%rd4, [_Z26antenna_antinodes_harmonicPcPiii_param_1];
	ld.param.u32 	%r20, [_Z26antenna_antinodes_harmonicPcPiii_param_2];
	ld.param.u32 	%r21, [_Z26antenna_antinodes_harmonicPcPiii_param_3];
	cvta.to.global.u64 	%rd1, %rd4;
	cvta.to.global.u64 	%rd2, %rd3;
	mov.u32 	%r22, %ctaid.x;
	mov.u32 	%r23, %ntid.x;
	mov.u32 	%r24, %tid.x;
	mad.lo.s32 	%r1, %r22, %r23, %r24;
	mul.lo.s32 	%r2, %r21, %r20;
	setp.ge.u32 	%p1, %r1, %r2;
	@%p1 bra 	$L__BB1_9;
	cvt.u64.u32 	%rd5, %r1;
	add.s64 	%rd6, %rd2, %rd5;
	ld.global.u8 	%rs1, [%rd6];
	setp.eq.s16 	%p2, %rs1, 46;
	@%p2 bra 	$L__BB1_9;
	add.s32 	%r25, %r1, 1;
	rem.u32 	%r37, %r25, %r2;
	setp.eq.s32 	%p3, %r37, %r1;
	@%p3 bra 	$L__BB1_9;
	div.u32 	%r26, %r1, %r21;
	mul.lo.s32 	%r27, %r26, %r21;
	sub.s32 	%r29, %r27, %r1;
$L__BB1_4:
	cvt.s64.s32 	%rd7, %r37;
	add.s64 	%rd8, %rd2, %rd7;
	ld.global.u8 	%rs2, [%rd8];
	setp.ne.s16 	%p4, %rs1, %rs2;
	@%p4 bra 	$L__BB1_8;
	div.s32 	%r38, %r37, %r21;
	mul.lo.s32 	%r28, %r38, %r21;
	sub.s32 	%r39, %r37, %r28;
	add.s32 	%r6, %r39, %r29;
	sub.s32 	%r8, %r38, %r26;
	setp.ge.s32 	%p5, %r38, %r20;
	or.b32  	%r30, %r39, %r21;
	or.b32  	%r31, %r30, %r38;
	setp.lt.s32 	%p6, %r31, 0;
	or.pred  	%p7, %p6, %p5;
	@%p7 bra 	$L__BB1_6;
	bra.uni 	$L__BB1_10;
$L__BB1_6:
	setp.gt.s32 	%p16, %r38, -1;
	setp.lt.s32 	%p17, %r38, %r20;
	and.pred  	%p18, %p16, %p17;
	setp.gt.s32 	%p19, %r39, -1;
	setp.lt.s32 	%p20, %r39, %r21;
	and.pred  	%p21, %p19, %p20;
	and.pred  	%p22, %p18, %p21;
	not.pred 	%p23, %p22;
	@%p23 bra 	$L__BB1_8;
$L__BB1_7:
	mad.lo.s32 	%r34, %r38, %r21, %r39;
	mul.wide.s32 	%rd11, %r34, 4;
	add.s64 	%rd12, %rd1, %rd11;
	mov.b32 	%r35, 1;
	st.global.u32 	[%rd12], %r35;
	sub.s32 	%r39, %r39, %r6;
	sub.s32 	%r38, %r38, %r8;
	setp.gt.s32 	%p24, %r38, -1;
	setp.lt.s32 	%p25, %r38, %r20;
	and.pred  	%p26, %p24, %p25;
	setp.gt.s32 	%p27, %r39, -1;
	setp.lt.s32 	%p28, %r39, %r21;
	and.pred  	%p29, %p27, %p28;
	and.pred  	%p31, %p26, %p29;
	@%p31 bra 	$L__BB1_7;
$L__BB1_8:
	add.s32 	%r36, %r37, 1;
	rem.s32 	%r37, %r36, %r2;
	setp.ne.s32 	%p32, %r37, %r1;
	@%p32 bra 	$L__BB1_4;
$L__BB1_9:
	ret;
$L__BB1_10:
	mad.lo.s32 	%r32, %r38, %r21, %r39;
	mul.wide.s32 	%rd9, %r32, 4;
	add.s64 	%rd10, %rd1, %rd9;
	mov.b32 	%r33, 1;
	st.global.u32 	[%rd10], %r33;
	add.s32 	%r38, %r38, %r8;
	add.s32 	%r39, %r39, %r6;
	setp.gt.s32 	%p8, %r38, -1;
	setp.lt.s32 	%p9, %r38, %r20;
	and.pred  	%p10, %p8, %p9;
	setp.gt.s32 	%p11, %r39, -1;
	setp.lt.s32 	%p12, %r39, %r21;
	and.pred  	%p13, %p11, %p12;
	and.pred  	%p15, %p10, %p13;
	@%p15 bra 	$L__BB1_10;
	bra.uni 	$L__BB1_6;

}


// ===== COMPILED SASS (sm_100) =====

	.target	sm_100

	.elftype	@"ET_EXEC"


//--------------------- .note.nv.tkinfo           --------------------------
	.section	.note.nv.tkinfo,"",@"SHT_NOTE"
	.sectionflags	@"SHF_NOTE_NV_TKINFO"
	.tkinfo
        /*0018*/ 	.word	0x00000002
        /*0030*/ 	.string	""
        /*0030*/ 	.string	"ptxas"
        /*0030*/ 	.string	"Cuda compilation tools, release 13.0, V13.0.88"
        /*0030*/ 	.string	"Build cuda_13.0.r13.0/compiler.36424714_0"
        /*0030*/ 	.string	"-arch sm_100 -m 64 "



//--------------------- .note.nv.cuinfo           --------------------------
	.section	.note.nv.cuinfo,"",@"SHT_NOTE"
	.sectionflags	@"SHF_NOTE_NV_CUINFO"
        /*0018*/ 	.short	0x0002
        /*001a*/ 	.short	0x0064
        /*001c*/ 	.short	0x0082
	.zero		2


//--------------------- .nv.info                  --------------------------
	.section	.nv.info,"",@"SHT_CUDA_INFO"
	.align	4


	//----- nvinfo : EIATTR_REGCOUNT
	.align		4
        /*0000*/ 	.byte	0x04, 0x2f
        /*0002*/ 	.short	(.L_1 - .L_0)
	.align		4
.L_0:
        /*0004*/ 	.word	index@(_Z17antenna_antinodesPcPiii)
        /*0008*/ 	.word	0x00000014


	//----- nvinfo : EIATTR_FRAME_SIZE
	.align		4
.L_1:
        /*000c*/ 	.byte	0x04, 0x11
        /*000e*/ 	.short	(.L_3 - .L_2)
	.align		4
.L_2:
        /*0010*/ 	.word	index@(_Z17antenna_antinodesPcPiii)
        /*0014*/ 	.word	0x00000000


	//----- nvinfo : EIATTR_REGCOUNT
	.align		4
.L_3:
        /*0018*/ 	.byte	0x04, 0x2f
        /*001a*/ 	.short	(.L_5 - .L_4)
	.align		4
.L_4:
        /*001c*/ 	.word	index@(_Z26antenna_antinodes_harmonicPcPiii)
        /*0020*/ 	.word	0x00000016


	//----- nvinfo : EIATTR_FRAME_SIZE
	.align		4
.L_5:
        /*0024*/ 	.byte	0x04, 0x11
        /*0026*/ 	.short	(.L_7 - .L_6)
	.align		4
.L_6:
        /*0028*/ 	.word	index@(_Z26antenna_antinodes_harmonicPcPiii)
        /*002c*/ 	.word	0x00000000


	//----- nvinfo : EIATTR_MIN_STACK_SIZE
	.align		4
.L_7:
        /*0030*/ 	.byte	0x04, 0x12
        /*0032*/ 	.short	(.L_9 - .L_8)
	.align		4
.L_8:
        /*0034*/ 	.word	index@(_Z26antenna_antinodes_harmonicPcPiii)
        /*0038*/ 	.word	0x00000000


	//----- nvinfo : EIATTR_MIN_STACK_SIZE
	.align		4
.L_9:
        /*003c*/ 	.byte	0x04, 0x12
        /*003e*/ 	.short	(.L_11 - .L_10)
	.align		4
.L_10:
        /*0040*/ 	.word	index@(_Z17antenna_antinodesPcPiii)
        /*0044*/ 	.word	0x00000000
.L_11:


//--------------------- .nv.compat                --------------------------
	.section	.nv.compat,"",@"SHT_CUDA_COMPAT_INFO"
	.align	4
        /*0000*/ 	.byte	0x02, 0x09, 0x00, 0x00, 0x02, 0x02, 0x01, 0x00, 0x02, 0x05, 0x05, 0x00, 0x03, 0x07, 0x01, 0x01
        /*0010*/ 	.byte	0x02, 0x03, 0x00, 0x00, 0x02, 0x06, 0x01, 0x00, 0x04, 0x0b, 0x08, 0x00, 0x09, 0x00, 0x00, 0x00
        /*0020*/ 	.byte	0x00, 0x00, 0x00, 0x00


//--------------------- .nv.info._Z26antenna_antinodes_harmonicPcPiii --------------------------
	.section	.nv.info._Z26antenna_antinodes_harmonicPcPiii,"",@"SHT_CUDA_INFO"
	.sectionflags	@""
	.align	4


	//----- nvinfo : EIATTR_CUDA_API_VERSION
	.align		4
        /*0000*/ 	.byte	0x04, 0x37
        /*0002*/ 	.short	(.L_13 - .L_12)
.L_12:
        /*0004*/ 	.word	0x00000082


	//----- nvinfo : EIATTR_KPARAM_INFO
	.align		4
.L_13:
        /*0008*/ 	.byte	0x04, 0x17
        /*000a*/ 	.short	(.L_15 - .L_14)
.L_14:
        /*000c*/ 	.word	0x00000000
        /*0010*/ 	.short	0x0003
        /*0012*/ 	.short	0x0014
        /*0014*/ 	.byte	0x00, 0xf0, 0x11, 0x00


	//----- nvinfo : EIATTR_KPARAM_INFO
	.align		4
.L_15:
        /*0018*/ 	.byte	0x04, 0x17
        /*001a*/ 	.short	(.L_17 - .L_16)
.L_16:
        /*001c*/ 	.word	0x00000000
        /*0020*/ 	.short	0x0002
        /*0022*/ 	.short	0x0010
        /*0024*/ 	.byte	0x00, 0xf0, 0x11, 0x00


	//----- nvinfo : EIATTR_KPARAM_INFO
	.align		4
.L_17:
        /*0028*/ 	.byte	0x04, 0x17
        /*002a*/ 	.short	(.L_19 - .L_18)
.L_18:
        /*002c*/ 	.word	0x00000000
        /*0030*/ 	.short	0x0001
        /*0032*/ 	.short	0x0008
        /*0034*/ 	.byte	0x00, 0xf5, 0x21, 0x00


	//----- nvinfo : EIATTR_KPARAM_INFO
	.align		4
.L_19:
        /*0038*/ 	.byte	0x04, 0x17
        /*003a*/ 	.short	(.L_21 - .L_20)
.L_20:
        /*003c*/ 	.word	0x00000000
        /*0040*/ 	.short	0x0000
        /*0042*/ 	.short	0x0000
        /*0044*/ 	.byte	0x00, 0xf5, 0x21, 0x00


	//----- nvinfo : EIATTR_SPARSE_MMA_MASK
	.align		4
.L_21:
        /*0048*/ 	.byte	0x03, 0x50
        /*004a*/ 	.short	0x0000


	//----- nvinfo : EIATTR_MAXREG_COUNT
	.align		4
        /*004c*/ 	.byte	0x03, 0x1b
        /*004e*/ 	.short	0x00ff


	//----- nvinfo : EIATTR_MERCURY_ISA_VERSION
	.align		4
        /*0050*/ 	.byte	0x03, 0x5f
        /*0052*/ 	.short	0x0101


	//----- nvinfo : EIATTR_VRC_CTA_INIT_COUNT
	.align		4
        /*0054*/ 	.byte	0x02, 0x4a
	.zero		1
	.zero		1


	//----- nvinfo : EIATTR_EXIT_INSTR_OFFSETS
	.align		4
        /*0058*/ 	.byte	0x04, 0x1c
        /*005a*/ 	.short	(.L_23 - .L_22)


	//   ....[0]....
.L_22:
        /*005c*/ 	.word	0x00000080


	//   ....[1]....
        /*0060*/ 	.word	0x000000f0


	//   ....[2]....
        /*0064*/ 	.word	0x00000230


	//   ....[3]....
        /*0068*/ 	.word	0x000009c0


	//----- nvinfo : EIATTR_CRS_STACK_SIZE
	.align		4
.L_23:
        /*006c*/ 	.byte	0x04, 0x1e
        /*006e*/ 	.short	(.L_25 - .L_24)
.L_24:
        /*0070*/ 	.word	0x00000000


	//----- nvinfo : EIATTR_CBANK_PARAM_SIZE
	.align		4
.L_25:
        /*0074*/ 	.byte	0x03, 0x19
        /*0076*/ 	.short	0x0018


	//----- nvinfo : EIATTR_PARAM_CBANK
	.align		4
        /*0078*/ 	.byte	0x04, 0x0a
        /*007a*/ 	.short	(.L_27 - .L_26)
	.align		4
.L_26:
        /*007c*/ 	.word	index@(.nv.constant0._Z26antenna_antinodes_harmonicPcPiii)
        /*0080*/ 	.short	0x0380
        /*0082*/ 	.short	0x0018


	//----- nvinfo : EIATTR_SW_WAR
	.align		4
.L_27:
        /*0084*/ 	.byte	0x04, 0x36
        /*0086*/ 	.short	(.L_29 - .L_28)
.L_28:
        /*0088*/ 	.word	0x00000008
.L_29:


//--------------------- .nv.info._Z17antenna_antinodesPcPiii --------------------------
	.section	.nv.info._Z17antenna_antinodesPcPiii,"",@"SHT_CUDA_INFO"
	.sectionflags	@""
	.align	4


	//----- nvinfo : EIATTR_CUDA_API_VERSION
	.align		4
        /*0000*/ 	.byte	0x04, 0x37
        /*0002*/ 	.short	(.L_31 - .L_30)
.L_30:
        /*0004*/ 	.word	0x00000082


	//----- nvinfo : EIATTR_KPARAM_INFO
	.align		4
.L_31:
        /*0008*/ 	.byte	0x04, 0x17
        /*000a*/ 	.short	(.L_33 - .L_32)
.L_32:
        /*000c*/ 	.word	0x00000000
        /*0010*/ 	.short	0x0003
        /*0012*/ 	.short	0x0014
        /*0014*/ 	.byte	0x00, 0xf0, 0x11, 0x00


	//----- nvinfo : EIATTR_KPARAM_INFO
	.align		4
.L_33:
        /*0018*/ 	.byte	0x04, 0x17
        /*001a*/ 	.short	(.L_35 - .L_34)
.L_34:
        /*001c*/ 	.word	0x00000000
        /*0020*/ 	.short	0x0002
        /*0022*/ 	.short	0x0010
        /*0024*/ 	.byte	0x00, 0xf0, 0x11, 0x00


	//----- nvinfo : EIATTR_KPARAM_INFO
	.align		4
.L_35:
        /*0028*/ 	.byte	0x04, 0x17
        /*002a*/ 	.short	(.L_37 - .L_36)
.L_36:
        /*002c*/ 	.word	0x00000000
        /*0030*/ 	.short	0x0001
        /*0032*/ 	.short	0x0008
        /*0034*/ 	.byte	0x00, 0xf5, 0x21, 0x00


	//----- nvinfo : EIATTR_KPARAM_INFO
	.align		4
.L_37:
        /*0038*/ 	.byte	0x04, 0x17
        /*003a*/ 	.short	(.L_39 - .L_38)
.L_38:
        /*003c*/ 	.word	0x00000000
        /*0040*/ 	.short	0x0000
        /*0042*/ 	.short	0x0000
        /*0044*/ 	.byte	0x00, 0xf5, 0x21, 0x00


	//----- nvinfo : EIATTR_SPARSE_MMA_MASK
	.align		4
.L_39:
        /*0048*/ 	.byte	0x03, 0x50
        /*004a*/ 	.short	0x0000


	//----- nvinfo : EIATTR_MAXREG_COUNT
	.align		4
        /*004c*/ 	.byte	0x03, 0x1b
        /*004e*/ 	.short	0x00ff


	//----- nvinfo : EIATTR_MERCURY_ISA_VERSION
	.align		4
        /*0050*/ 	.byte	0x03, 0x5f
        /*0052*/ 	.short	0x0101


	//----- nvinfo : EIATTR_VRC_CTA_INIT_COUNT
	.align		4
        /*0054*/ 	.byte	0x02, 0x4a
	.zero		1
	.zero		1


	//----- nvinfo : EIATTR_EXIT_INSTR_OFFSETS
	.align		4
        /*0058*/ 	.byte	0x04, 0x1c
        /*005a*/ 	.short	(.L_41 - .L_40)


	//   ....[0]....
.L_40:
        /*005c*/ 	.word	0x00000080


	//   ....[1]....
        /*0060*/ 	.word	0x000000f0


	//   ....[2]....
        /*0064*/ 	.word	0x00000240


	//   ....[3]....
        /*0068*/ 	.word	0x00000840


	//----- nvinfo : EIATTR_CRS_STACK_SIZE
	.align		4
.L_41:
        /*006c*/ 	.byte	0x04, 0x1e
        /*006e*/ 	.short	(.L_43 - .L_42)
.L_42:
        /*0070*/ 	.word	0x00000000


	//----- nvinfo : EIATTR_CBANK_PARAM_SIZE
	.align		4
.L_43:
        /*0074*/ 	.byte	0x03, 0x19
        /*0076*/ 	.short	0x0018


	//----- nvinfo : EIATTR_PARAM_CBANK
	.align		4
        /*0078*/ 	.byte	0x04, 0x0a
        /*007a*/ 	.short	(.L_45 - .L_44)
	.align		4
.L_44:
        /*007c*/ 	.word	index@(.nv.constant0._Z17antenna_antinodesPcPiii)
        /*0080*/ 	.short	0x0380
        /*0082*/ 	.short	0x0018


	//----- nvinfo : EIATTR_SW_WAR
	.align		4
.L_45:
        /*0084*/ 	.byte	0x04, 0x36
        /*0086*/ 	.short	(.L_47 - .L_46)
.L_46:
        /*0088*/ 	.word	0x00000008
.L_47:


//--------------------- .nv.callgraph             --------------------------
	.section	.nv.callgraph,"",@"SHT_CUDA_CALLGRAPH"
	.align	4
	.sectionentsize	8
	.align		4
        /*0000*/ 	.word	0x00000000
	.align		4
        /*0004*/ 	.word	0xffffffff
	.align		4
        /*0008*/ 	.word	0x00000000
	.align		4
        /*000c*/ 	.word	0xfffffffe
	.align		4
        /*0010*/ 	.word	0x00000000
	.align		4
        /*0014*/ 	.word	0xfffffffd
	.align		4
        /*0018*/ 	.word	0x00000000
	.align		4
        /*001c*/ 	.word	0xfffffffc


//--------------------- .text._Z26antenna_antinodes_harmonicPcPiii --------------------------
	.section	.text._Z26antenna_antinodes_harmonicPcPiii,"ax",@progbits
	.align	128
        .global         _Z26antenna_antinodes_harmonicPcPiii
        .type           _Z26antenna_antinodes_harmonicPcPiii,@function
        .size           _Z26antenna_antinodes_harmonicPcPiii,(.L_x_12 - _Z26antenna_antinodes_harmonicPcPiii)
        .other          _Z26antenna_antinodes_harmonicPcPiii,@"STO_CUDA_ENTRY STV_DEFAULT"
_Z26antenna_antinodes_harmonicPcPiii:
.text._Z26antenna_antinodes_harmonicPcPiii:
[----:B------:R-:W-:Y:S01]  /*0000*/  LDC R1, c[0x0][0x37c] ;  /* 0x0000df00ff017b82 */ /* 0x000fe20000000800 */
[----:B------:R-:W0:Y:S07]  /*0010*/  S2R R3, SR_TID.X ;  /* 0x0000000000037919 */ /* 0x000e2e0000002100 */
[----:B------:R-:W0:Y:S08]  /*0020*/  S2UR UR4, SR_CTAID.X ;  /* 0x00000000000479c3 */ /* 0x000e300000002500 */
[----:B------:R-:W0:Y:S08]  /*0030*/  LDC R0, c[0x0][0x360] ;  /* 0x0000d800ff007b82 */ /* 0x000e300000000800 */
[----:B------:R-:W1:Y:S01]  /*0040*/  LDC.64 R4, c[0x0][0x390] ;  /* 0x0000e400ff047b82 */ /* 0x000e620000000a00 */
[----:B0-----:R-:W-:-:S02]  /*0050*/  IMAD R0, R0, UR4, R3 ;  /* 0x0000000400007c24 */ /* 0x001fc4000f8e0203 */
[----:B-1----:R-:W-:-:S05]  /*0060*/  IMAD R3, R5, R4, RZ ;  /* 0x0000000405037224 */ /* 0x002fca00078e02ff */
[----:B------:R-:W-:-:S13]  /*0070*/  ISETP.GE.U32.AND P0, PT, R0, R3, PT ;  /* 0x000000030000720c */ /* 0x000fda0003f06070 */
[----:B------:R-:W-:Y:S05]  /*0080*/  @P0 EXIT ;  /* 0x000000000000094d */ /* 0x000fea0003800000 */
[----:B------:R-:W0:Y:S01]  /*0090*/  LDCU.64 UR6, c[0x0][0x380] ;  /* 0x00007000ff0677ac */ /* 0x000e220008000a00 */
[----:B------:R-:W1:Y:S01]  /*00a0*/  LDCU.64 UR4, c[0x0][0x358] ;  /* 0x00006b00ff0477ac */ /* 0x000e620008000a00 */
[----:B0-----:R-:W-:-:S05]  /*00b0*/  IADD3 R6, P0, PT, R0, UR6, RZ ;  /* 0x0000000600067c10 */ /* 0x001fca000ff1e0ff */
[----:B------:R-:W-:-:S05]  /*00c0*/  IMAD.X R7, RZ, RZ, UR7, P0 ;  /* 0x00000007ff077e24 */ /* 0x000fca00080e06ff */
[----:B-1----:R-:W2:Y:S02]  /*00d0*/  LDG.E.U8 R2, desc[UR4][R6.64] ;  /* 0x0000000406027981 */ /* 0x002ea4000c1e1100 */
[----:B--2---:R-:W-:-:S13]  /*00e0*/  ISETP.NE.AND P0, PT, R2, 0x2e, PT ;  /* 0x0000002e0200780c */ /* 0x004fda0003f05270 */
[----:B------:R-:W-:Y:S05]  /*00f0*/  @!P0 EXIT ;  /* 0x000000000000894d */ /* 0x000fea0003800000 */
[----:B------:R-:W0:Y:S01]  /*0100*/  I2F.U32.RP R8, R3 ;  /* 0x0000000300087306 */ /* 0x000e220000209000 */
[----:B------:R-:W-:Y:S01]  /*0110*/  IMAD.MOV R9, RZ, RZ, -R3 ;  /* 0x000000ffff097224 */ /* 0x000fe200078e0a03 */
[----:B------:R-:W-:Y:S01]  /*0120*/  ISETP.NE.U32.AND P1, PT, R3, RZ, PT ;  /* 0x000000ff0300720c */ /* 0x000fe20003f25070 */
[----:B------:R-:W-:-:S05]  /*0130*/  VIADD R4, R0, 0x1 ;  /* 0x0000000100047836 */ /* 0x000fca0000000000 */
[----:B0-----:R-:W0:Y:S02]  /*0140*/  MUFU.RCP R8, R8 ;  /* 0x0000000800087308 */ /* 0x001e240000001000 */
[----:B0-----:R-:W-:-:S06]  /*0150*/  VIADD R6, R8, 0xffffffe ;  /* 0x0ffffffe08067836 */ /* 0x001fcc0000000000 */
[----:B------:R0:W1:Y:S02]  /*0160*/  F2I.FTZ.U32.TRUNC.NTZ R7, R6 ;  /* 0x0000000600077305 */ /* 0x000064000021f000 */
[----:B0-----:R-:W-:Y:S02]  /*0170*/  HFMA2 R6, -RZ, RZ, 0, 0 ;  /* 0x00000000ff067431 */ /* 0x001fe400000001ff */
[----:B-1----:R-:W-:-:S04]  /*0180*/  IMAD R9, R9, R7, RZ ;  /* 0x0000000709097224 */ /* 0x002fc800078e02ff */
[----:B------:R-:W-:-:S06]  /*0190*/  IMAD.HI.U32 R7, R7, R9, R6 ;  /* 0x0000000907077227 */ /* 0x000fcc00078e0006 */
[----:B------:R-:W-:-:S04]  /*01a0*/  IMAD.HI.U32 R7, R7, R4, RZ ;  /* 0x0000000407077227 */ /* 0x000fc800078e00ff */
[----:B------:R-:W-:-:S04]  /*01b0*/  IMAD.MOV R7, RZ, RZ, -R7 ;  /* 0x000000ffff077224 */ /* 0x000fc800078e0a07 */
[----:B------:R-:W-:-:S05]  /*01c0*/  IMAD R8, R3, R7, R4 ;  /* 0x0000000703087224 */ /* 0x000fca00078e0204 */
[----:B------:R-:W-:-:S13]  /*01d0*/  ISETP.GE.U32.AND P0, PT, R8, R3, PT ;  /* 0x000000030800720c */ /* 0x000fda0003f06070 */
[----:B------:R-:W-:-:S05]  /*01e0*/  @P0 IMAD.IADD R8, R8, 0x1, -R3 ;  /* 0x0000000108080824 */ /* 0x000fca00078e0a03 */
[----:B------:R-:W-:-:S13]  /*01f0*/  ISETP.GE.U32.AND P0, PT, R8, R3, PT ;  /* 0x000000030800720c */ /* 0x000fda0003f06070 */
[----:B------:R-:W-:Y:S02]  /*0200*/  @P0 IADD3 R8, PT, PT, -R3, R8, RZ ;  /* 0x0000000803080210 */ /* 0x000fe40007ffe1ff */
[----:B------:R-:W-:-:S04]  /*0210*/  @!P1 LOP3.LUT R8, RZ, R3, RZ, 0x33, !PT ;  /* 0x00000003ff089212 */ /* 0x000fc800078e33ff */
[----:B------:R-:W-:-:S13]  /*0220*/  ISETP.NE.AND P0, PT, R8, R0, PT ;  /* 0x000000000800720c */ /* 0x000fda0003f05270 */
[----:B------:R-:W-:Y:S05]  /*0230*/  @!P0 EXIT ;  /* 0x000000000000894d */ /* 0x000fea0003800000 */
[----:B------:R-:W0:Y:S01]  /*0240*/  I2F.U32.RP R9, R5 ;  /* 0x0000000500097306 */ /* 0x000e220000209000 */
[----:B------:R-:W-:-:S07]  /*0250*/  ISETP.NE.U32.AND P2, PT, R5, RZ, PT ;  /* 0x000000ff0500720c */ /* 0x000fce0003f45070 */
[----:B0-----:R-:W0:Y:S02]  /*0260*/  MUFU.RCP R9, R9 ;  /* 0x0000000900097308 */ /* 0x001e240000001000 */
[----:B0-----:R-:W-:-:S06]  /*0270*/  VIADD R6, R9, 0xffffffe ;  /* 0x0ffffffe09067836 */ /* 0x001fcc0000000000 */
[----:B------:R0:W1:Y:S02]  /*0280*/  F2I.FTZ.U32.TRUNC.NTZ R7, R6 ;  /* 0x0000000600077305 */ /* 0x000064000021f000 */
[----:B0-----:R-:W-:Y:S02]  /*0290*/  IMAD.MOV.U32 R6, RZ, RZ, RZ ;  /* 0x000000ffff067224 */ /* 0x001fe400078e00ff */
[----:B-1----:R-:W-:-:S04]  /*02a0*/  IMAD.MOV R4, RZ, RZ, -R7 ;  /* 0x000000ffff047224 */ /* 0x002fc800078e0a07 */
[----:B------:R-:W-:-:S04]  /*02b0*/  IMAD R11, R4, R5, RZ ;  /* 0x00000005040b7224 */ /* 0x000fc800078e02ff */
[----:B------:R-:W-:Y:S01]  /*02c0*/  IMAD.HI.U32 R7, R7, R11, R6 ;  /* 0x0000000b07077227 */ /* 0x000fe200078e0006 */
[----:B------:R-:W-:-:S05]  /*02d0*/  MOV R6, R8 ;  /* 0x0000000800067202 */ /* 0x000fca0000000f00 */
[----:B------:R-:W-:-:S05]  /*02e0*/  IMAD.HI.U32 R4, R7, R0, RZ ;  /* 0x0000000007047227 */ /* 0x000fca00078e00ff */
[----:B------:R-:W-:-:S05]  /*02f0*/  IADD3 R10, PT, PT, -R4, RZ, RZ ;  /* 0x000000ff040a7210 */ /* 0x000fca0007ffe1ff */
[----:B------:R-:W-:-:S05]  /*0300*/  IMAD R10, R5, R10, R0 ;  /* 0x0000000a050a7224 */ /* 0x000fca00078e0200 */
[----:B------:R-:W-:-:S13]  /*0310*/  ISETP.GE.U32.AND P0, PT, R10, R5, PT ;  /* 0x000000050a00720c */ /* 0x000fda0003f06070 */
[----:B------:R-:W-:Y:S02]  /*0320*/  @P0 IMAD.IADD R10, R10, 0x1, -R5 ;  /* 0x000000010a0a0824 */ /* 0x000fe400078e0a05 */
[----:B------:R-:W-:-:S03]  /*0330*/  @P0 VIADD R4, R4, 0x1 ;  /* 0x0000000104040836 */ /* 0x000fc60000000000 */
[----:B------:R-:W-:-:S13]  /*0340*/  ISETP.GE.U32.AND P1, PT, R10, R5, PT ;  /* 0x000000050a00720c */ /* 0x000fda0003f26070 */
[----:B------:R-:W-:Y:S01]  /*0350*/  @P1 VIADD R4, R4, 0x1 ;  /* 0x0000000104041836 */ /* 0x000fe20000000000 */
[----:B------:R-:W-:-:S05]  /*0360*/  @!P2 LOP3.LUT R4, RZ, R5, RZ, 0x33, !PT ;  /* 0x00000005ff04a212 */ /* 0x000fca00078e33ff */
[----:B------:R-:W-:-:S07]  /*0370*/  IMAD R5, R4, R5, -R0 ;  /* 0x0000000504057224 */ /* 0x000fce00078e0a00 */
.L_x_6:
[----:B------:R-:W0:Y:S02]  /*0380*/  LDCU.64 UR6, c[0x0][0x380] ;  /* 0x00007000ff0677ac */ /* 0x000e240008000a00 */
[----:B0-----:R-:W-:-:S04]  /*0390*/  IADD3 R8, P0, PT, R6, UR6, RZ ;  /* 0x0000000606087c10 */ /* 0x001fc8000ff1e0ff */
[----:B------:R-:W-:-:S06]  /*03a0*/  LEA.HI.X.SX32 R9, R6, UR7, 0x1, P0 ;  /* 0x0000000706097c11 */ /* 0x000fcc00080f0eff */
[----:B------:R-:W2:Y:S01]  /*03b0*/  LDG.E.U8 R9, desc[UR4][R8.64] ;  /* 0x0000000408097981 */ /* 0x000ea2000c1e1100 */
[----:B------:R-:W-:Y:S01]  /*03c0*/  BSSY.RECONVERGENT B0, `(.L_x_0) ;  /* 0x0000045000007945 */ /* 0x000fe20003800200 */
[----:B--2---:R-:W-:-:S13]  /*03d0*/  ISETP.NE.AND P0, PT, R2, R9, PT ;  /* 0x000000090200720c */ /* 0x004fda0003f05270 */
[----:B------:R-:W-:Y:S05]  /*03e0*/  @P0 BRA `(.L_x_1) ;  /* 0x0000000400080947 */ /* 0x000fea0003800000 */
[----:B------:R-:W0:Y:S01]  /*03f0*/  LDC R7, c[0x0][0x394] ;  /* 0x0000e500ff077b82 */ /* 0x000e220000000800 */
[----:B------:R-:W-:Y:S07]  /*0400*/  BSSY.RECONVERGENT B1, `(.L_x_2) ;  /* 0x000002e000017945 */ /* 0x000fee0003800200 */
[----:B------:R-:W1:Y:S01]  /*0410*/  LDC R19, c[0x0][0x390] ;  /* 0x0000e400ff137b82 */ /* 0x000e620000000800 */
[----:B0-----:R-:W-:-:S04]  /*0420*/  IABS R11, R7 ;  /* 0x00000007000b7213 */ /* 0x001fc80000000000 */
[----:B------:R-:W0:Y:S08]  /*0430*/  I2F.RP R10, R11 ;  /* 0x0000000b000a7306 */ /* 0x000e300000209400 */
[----:B0-----:R-:W0:Y:S02]  /*0440*/  MUFU.RCP R10, R10 ;  /* 0x0000000a000a7308 */ /* 0x001e240000001000 */
[----:B0-----:R-:W-:-:S06]  /*0450*/  VIADD R8, R10, 0xffffffe ;  /* 0x0ffffffe0a087836 */ /* 0x001fcc0000000000 */
[----:B------:R0:W2:Y:S02]  /*0460*/  F2I.FTZ.U32.TRUNC.NTZ R9, R8 ;  /* 0x0000000800097305 */ /* 0x0000a4000021f000 */
[----:B0-----:R-:W-:Y:S02]  /*0470*/  IMAD.MOV.U32 R8, RZ, RZ, RZ ;  /* 0x000000ffff087224 */ /* 0x001fe400078e00ff */
[----:B--2---:R-:W-:-:S04]  /*0480*/  IMAD.MOV R12, RZ, RZ, -R9 ;  /* 0x000000ffff0c7224 */ /* 0x004fc800078e0a09 */
[----:B------:R-:W-:Y:S01]  /*0490*/  IMAD R13, R12, R11, RZ ;  /* 0x0000000b0c0d7224 */ /* 0x000fe200078e02ff */
[----:B------:R-:W-:-:S03]  /*04a0*/  IABS R12, R6 ;  /* 0x00000006000c7213 */ /* 0x000fc60000000000 */
[----:B------:R-:W-:Y:S01]  /*04b0*/  IMAD.HI.U32 R9, R9, R13, R8 ;  /* 0x0000000d09097227 */ /* 0x000fe200078e0008 */
[----:B------:R-:W-:-:S04]  /*04c0*/  LOP3.LUT R8, R6, R7, RZ, 0x3c, !PT ;  /* 0x0000000706087212 */ /* 0x000fc800078e3cff */
[----:B------:R-:W-:Y:S01]  /*04d0*/  ISETP.GE.AND P1, PT, R8, RZ, PT ;  /* 0x000000ff0800720c */ /* 0x000fe20003f26270 */
[----:B------:R-:W-:-:S05]  /*04e0*/  IMAD.HI.U32 R9, R9, R12, RZ ;  /* 0x0000000c09097227 */ /* 0x000fca00078e00ff */
[----:B------:R-:W-:-:S05]  /*04f0*/  IADD3 R10, PT, PT, -R9, RZ, RZ ;  /* 0x000000ff090a7210 */ /* 0x000fca0007ffe1ff */
[----:B------:R-:W-:-:S05]  /*0500*/  IMAD R10, R11, R10, R12 ;  /* 0x0000000a0b0a7224 */ /* 0x000fca00078e020c */
[----:B------:R-:W-:-:S13]  /*0510*/  ISETP.GT.U32.AND P2, PT, R11, R10, PT ;  /* 0x0000000a0b00720c */ /* 0x000fda0003f44070 */
[----:B------:R-:W-:Y:S02]  /*0520*/  @!P2 IMAD.IADD R10, R10, 0x1, -R11 ;  /* 0x000000010a0aa824 */ /* 0x000fe400078e0a0b */
[----:B------:R-:W-:Y:S01]  /*0530*/  @!P2 VIADD R9, R9, 0x1 ;  /* 0x000000010909a836 */ /* 0x000fe20000000000 */
[----:B------:R-:W-:Y:S02]  /*0540*/  ISETP.NE.AND P2, PT, R7, RZ, PT ;  /* 0x000000ff0700720c */ /* 0x000fe40003f45270 */
[----:B------:R-:W-:-:S13]  /*0550*/  ISETP.GE.U32.AND P0, PT, R10, R11, PT ;  /* 0x0000000b0a00720c */ /* 0x000fda0003f06070 */
[----:B------:R-:W-:-:S05]  /*0560*/  @P0 VIADD R9, R9, 0x1 ;  /* 0x0000000109090836 */ /* 0x000fca0000000000 */
[----:B------:R-:W-:Y:S02]  /*0570*/  @!P1 IADD3 R9, PT, PT, -R9, RZ, RZ ;  /* 0x000000ff09099210 */ /* 0x000fe40007ffe1ff */
[----:B------:R-:W-:-:S04]  /*0580*/  @!P2 LOP3.LUT R9, RZ, R7, RZ, 0x33, !PT ;  /* 0x00000007ff09a212 */ /* 0x000fc800078e33ff */
[C---:B-1----:R-:W-:Y:S01]  /*0590*/  ISETP.GE.AND P0, PT, R9.reuse, R19, PT ;  /* 0x000000130900720c */ /* 0x042fe20003f06270 */
[--C-:B------:R-:W-:Y:S02]  /*05a0*/  IMAD.MOV R14, RZ, RZ, -R9.reuse ;  /* 0x000000ffff0e7224 */ /* 0x100fe400078e0a09 */
[----:B------:R-:W-:Y:S02]  /*05b0*/  IMAD.IADD R17, R9, 0x1, -R4 ;  /* 0x0000000109117824 */ /* 0x000fe400078e0a04 */
[----:B------:R-:W-:Y:S02]  /*05c0*/  IMAD R14, R7, R14, R6 ;  /* 0x0000000e070e7224 */ /* 0x000fe400078e0206 */
[----:B------:R-:W-:-:S03]  /*05d0*/  IMAD.MOV.U32 R12, RZ, RZ, R9 ;  /* 0x000000ffff0c7224 */ /* 0x000fc600078e0009 */
[-C--:B------:R-:W-:Y:S02]  /*05e0*/  LOP3.LUT R8, R9, R14.reuse, R7, 0xfe, !PT ;  /* 0x0000000e09087212 */ /* 0x080fe400078efe07 */
[----:B------:R-:W-:Y:S02]  /*05f0*/  IADD3 R15, PT, PT, R5, R14, RZ ;  /* 0x0000000e050f7210 */ /* 0x000fe40007ffe0ff */
[----:B------:R-:W-:-:S13]  /*0600*/  ISETP.LT.OR P0, PT, R8, RZ, P0 ;  /* 0x000000ff0800720c */ /* 0x000fda0000701670 */
[----:B------:R-:W-:Y:S05]  /*0610*/  @P0 BRA `(.L_x_3) ;  /* 0x0000000000300947 */ /* 0x000fea0003800000 */
[----:B------:R-:W0:Y:S01]  /*0620*/  LDC.64 R8, c[0x0][0x388] ;  /* 0x0000e200ff087b82 */ /* 0x000e220000000a00 */
[----:B------:R-:W-:-:S07]  /*0630*/  IMAD.MOV.U32 R13, RZ, RZ, 0x1 ;  /* 0x00000001ff0d7424 */ /* 0x000fce00078e00ff */
.L_x_4:
[----:B------:R-:W-:Y:S02]  /*0640*/  IMAD R11, R12, R7, R14 ;  /* 0x000000070c0b7224 */ /* 0x000fe400078e020e */
[----:B------:R-:W-:Y:S02]  /*0650*/  IMAD.IADD R12, R17, 0x1, R12 ;  /* 0x00000001110c7824 */ /* 0x000fe400078e020c */
[----:B0-----:R-:W-:-:S03]  /*0660*/  IMAD.WIDE R10, R11, 0x4, R8 ;  /* 0x000000040b0a7825 */ /* 0x001fc600078e0208 */
[C---:B------:R-:W-:Y:S01]  /*0670*/  ISETP.GE.AND P0, PT, R12.reuse, R19, PT ;  /* 0x000000130c00720c */ /* 0x040fe20003f06270 */
[----:B------:R-:W-:Y:S01]  /*0680*/  IMAD.IADD R14, R15, 0x1, R14 ;  /* 0x000000010f0e7824 */ /* 0x000fe200078e020e */
[----:B------:R1:W-:Y:S02]  /*0690*/  STG.E desc[UR4][R10.64], R13 ;  /* 0x0000000d0a007986 */ /* 0x0003e4000c101904 */
[----:B------:R-:W-:Y:S02]  /*06a0*/  ISETP.GT.AND P2, PT, R12, -0x1, !P0 ;  /* 0xffffffff0c00780c */ /* 0x000fe40004744270 */
[----:B------:R-:W-:-:S04]  /*06b0*/  ISETP.GE.AND P1, PT, R14, R7, PT ;  /* 0x000000070e00720c */ /* 0x000fc80003f26270 */
[----:B------:R-:W-:-:S13]  /*06c0*/  ISETP.GT.AND P0, PT, R14, -0x1, !P1 ;  /* 0xffffffff0e00780c */ /* 0x000fda0004f04270 */
[----:B-1----:R-:W-:Y:S05]  /*06d0*/  @P0 BRA P2, `(.L_x_4) ;  /* 0xfffffffc00d80947 */ /* 0x002fea000103ffff */
.L_x_3:
[----:B------:R-:W-:Y:S05]  /*06e0*/  BSYNC.RECONVERGENT B1 ;  /* 0x0000000000017941 */ /* 0x000fea0003800200 */
.L_x_2:
[----:B------:R-:W-:Y:S02]  /*06f0*/  ISETP.GE.AND P0, PT, R12, R19, PT ;  /* 0x000000130c00720c */ /* 0x000fe40003f06270 */
[----:B------:R-:W-:Y:S02]  /*0700*/  ISETP.GE.AND P1, PT, R14, R7, PT ;  /* 0x000000070e00720c */ /* 0x000fe40003f26270 */
[----:B------:R-:W-:Y:S02]  /*0710*/  ISETP.GT.AND P0, PT, R12, -0x1, !P0 ;  /* 0xffffffff0c00780c */ /* 0x000fe40004704270 */
[----:B------:R-:W-:-:S04]  /*0720*/  ISETP.GT.AND P1, PT, R14, -0x1, !P1 ;  /* 0xffffffff0e00780c */ /* 0x000fc80004f24270 */
[----:B------:R-:W-:-:S13]  /*0730*/  PLOP3.LUT P0, PT, P0, P1, PT, 0x80, 0x8 ;  /* 0x000000000008781c */ /* 0x000fda0000703070 */
[----:B------:R-:W-:Y:S05]  /*0740*/  @!P0 BRA `(.L_x_1) ;  /* 0x0000000000308947 */ /* 0x000fea0003800000 */
[----:B------:R-:W0:Y:S01]  /*0750*/  LDC.64 R8, c[0x0][0x388] ;  /* 0x0000e200ff087b82 */ /* 0x000e220000000a00 */
[----:B------:R-:W-:-:S07]  /*0760*/  MOV R13, 0x1 ;  /* 0x00000001000d7802 */ /* 0x000fce0000000f00 */
.L_x_5:
[C---:B------:R-:W-:Y:S02]  /*0770*/  IMAD R11, R12.reuse, R7, R14 ;  /* 0x000000070c0b7224 */ /* 0x040fe400078e020e */
[----:B------:R-:W-:Y:S02]  /*0780*/  IMAD.IADD R12, R12, 0x1, -R17 ;  /* 0x000000010c0c7824 */ /* 0x000fe400078e0a11 */
[----:B0-----:R-:W-:-:S03]  /*0790*/  IMAD.WIDE R10, R11, 0x4, R8 ;  /* 0x000000040b0a7825 */ /* 0x001fc600078e0208 */
[----:B------:R-:W-:Y:S01]  /*07a0*/  ISETP.GE.AND P0, PT, R12, R19, PT ;  /* 0x000000130c00720c */ /* 0x000fe20003f06270 */
[----:B------:R-:W-:Y:S01]  /*07b0*/  IMAD.IADD R14, R14, 0x1, -R15 ;  /* 0x000000010e0e7824 */ /* 0x000fe200078e0a0f */
[----:B------:R1:W-:Y:S02]  /*07c0*/  STG.E desc[UR4][R10.64], R13 ;  /* 0x0000000d0a007986 */ /* 0x0003e4000c101904 */
[----:B------:R-:W-:Y:S02]  /*07d0*/  ISETP.GT.AND P2, PT, R12, -0x1, !P0 ;  /* 0xffffffff0c00780c */ /* 0x000fe40004744270 */
[----:B------:R-:W-:-:S04]  /*07e0*/  ISETP.GE.AND P1, PT, R14, R7, PT ;  /* 0x000000070e00720c */ /* 0x000fc80003f26270 */
[----:B------:R-:W-:-:S13]  /*07f0*/  ISETP.GT.AND P0, PT, R14, -0x1, !P1 ;  /* 0xffffffff0e00780c */ /* 0x000fda0004f04270 */
[----:B-1----:R-:W-:Y:S05]  /*0800*/  @P0 BRA P2, `(.L_x_5) ;  /* 0xfffffffc00d80947 */ /* 0x002fea000103ffff */
.L_x_1:
[----:B------:R-:W-:Y:S05]  /*0810*/  BSYNC.RECONVERGENT B0 ;  /* 0x0000000000007941 */ /* 0x000fea0003800200 */
.L_x_0:
[-C--:B------:R-:W-:Y:S01]  /*0820*/  IABS R11, R3.reuse ;  /* 0x00000003000b7213 */ /* 0x080fe20000000000 */
[----:B------:R-:W-:Y:S01]  /*0830*/  VIADD R8, R6, 0x1 ;  /* 0x0000000106087836 */ /* 0x000fe20000000000 */
[----:B------:R-:W-:Y:S02]  /*0840*/  IABS R6, R3 ;  /* 0x0000000300067213 */ /* 0x000fe40000000000 */
[----:B------:R-:W0:Y:S02]  /*0850*/  I2F.RP R9, R11 ;  /* 0x0000000b00097306 */ /* 0x000e240000209400 */
[----:B------:R-:W-:-:S06]  /*0860*/  ISETP.GE.AND P2, PT, R8, RZ, PT ;  /* 0x000000ff0800720c */ /* 0x000fcc0003f46270 */
[----:B0-----:R-:W0:Y:S02]  /*0870*/  MUFU.RCP R9, R9 ;  /* 0x0000000900097308 */ /* 0x001e240000001000 */
[----:B0-----:R-:W-:Y:S01]  /*0880*/  VIADD R7, R9, 0xffffffe ;  /* 0x0ffffffe09077836 */ /* 0x001fe20000000000 */
[----:B------:R-:W-:-:S05]  /*0890*/  IABS R9, R8 ;  /* 0x0000000800097213 */ /* 0x000fca0000000000 */
[----:B------:R-:W0:Y:S02]  /*08a0*/  F2I.FTZ.U32.TRUNC.NTZ R7, R7 ;  /* 0x0000000700077305 */ /* 0x000e24000021f000 */
[----:B0-----:R-:W-:-:S05]  /*08b0*/  IADD3 R10, PT, PT, RZ, -R7, RZ ;  /* 0x80000007ff0a7210 */ /* 0x001fca0007ffe0ff */
[----:B------:R-:W-:Y:S02]  /*08c0*/  IMAD R13, R10, R11, RZ ;  /* 0x0000000b0a0d7224 */ /* 0x000fe400078e02ff */
[----:B------:R-:W-:Y:S02]  /*08d0*/  IMAD.MOV R10, RZ, RZ, -R6 ;  /* 0x000000ffff0a7224 */ /* 0x000fe400078e0a06 */
[----:B------:R-:W-:-:S05]  /*08e0*/  HFMA2 R6, -RZ, RZ, 0, 0 ;  /* 0x00000000ff067431 */ /* 0x000fca00000001ff */
[----:B------:R-:W-:-:S04]  /*08f0*/  IMAD.HI.U32 R6, R7, R13, R6 ;  /* 0x0000000d07067227 */ /* 0x000fc800078e0006 */
[----:B------:R-:W-:Y:S02]  /*0900*/  IMAD.MOV.U32 R7, RZ, RZ, R10 ;  /* 0x000000ffff077224 */ /* 0x000fe400078e000a */
[----:B------:R-:W-:-:S04]  /*0910*/  IMAD.HI.U32 R6, R6, R9, RZ ;  /* 0x0000000906067227 */ /* 0x000fc800078e00ff */
[----:B------:R-:W-:-:S05]  /*0920*/  IMAD R6, R6, R7, R9 ;  /* 0x0000000706067224 */ /* 0x000fca00078e0209 */
[----:B------:R-:W-:-:S13]  /*0930*/  ISETP.GT.U32.AND P0, PT, R11, R6, PT ;  /* 0x000000060b00720c */ /* 0x000fda0003f04070 */
[----:B------:R-:W-:Y:S01]  /*0940*/  @!P0 IMAD.IADD R6, R6, 0x1, -R11 ;  /* 0x0000000106068824 */ /* 0x000fe200078e0a0b */
[----:B------:R-:W-:-:S04]  /*0950*/  ISETP.NE.AND P0, PT, R3, RZ, PT ;  /* 0x000000ff0300720c */ /* 0x000fc80003f05270 */
[----:B------:R-:W-:-:S13]  /*0960*/  ISETP.GT.U32.AND P1, PT, R11, R6, PT ;  /* 0x000000060b00720c */ /* 0x000fda0003f24070 */
[----:B------:R-:W-:-:S05]  /*0970*/  @!P1 IADD3 R6, PT, PT, R6, -R11, RZ ;  /* 0x8000000b06069210 */ /* 0x000fca0007ffe0ff */
[----:B------:R-:W-:Y:S01]  /*0980*/  @!P2 IMAD.MOV R6, RZ, RZ, -R6 ;  /* 0x000000ffff06a224 */ /* 0x000fe200078e0a06 */
[----:B------:R-:W-:-:S04]  /*0990*/  @!P0 LOP3.LUT R6, RZ, R3, RZ, 0x33, !PT ;  /* 0x00000003ff068212 */ /* 0x000fc800078e33ff */
[----:B------:R-:W-:-:S13]  /*09a0*/  ISETP.NE.AND P0, PT, R6, R0, PT ;  /* 0x000000000600720c */ /* 0x000fda0003f05270 */
[----:B------:R-:W-:Y:S05]  /*09b0*/  @P0 BRA `(.L_x_6) ;  /* 0xfffffff800700947 */ /* 0x000fea000383ffff */
[----:B------:R-:W-:Y:S05]  /*09c0*/  EXIT ;  /* 0x000000000000794d */ /* 0x000fea0003800000 */
.L_x_7:
[----:B------:R-:W-:-:S00]  /*09d0*/  BRA `(.L_x_7) ;  /* 0xfffffffc00fc7947 */ /* 0x000fc0000383ffff */
[----:B------:R-:W-:-:S00]  /*09e0*/  NOP ;  /* 0x0000000000007918 */ /* 0x000fc00000000000 */
        /* <DEDUP_REMOVED lines=9> */
.L_x_12:


//--------------------- .text._Z17antenna_antinodesPcPiii --------------------------
	.section	.text._Z17antenna_antinodesPcPiii,"ax",@progbits
	.align	128
        .global         _Z17antenna_antinodesPcPiii
        .type           _Z17antenna_antinodesPcPiii,@function
        .size           _Z17antenna_antinodesPcPiii,(.L_x_13 - _Z17antenna_antinodesPcPiii)
        .other          _Z17antenna_antinodesPcPiii,@"STO_CUDA_ENTRY STV_DEFAULT"
_Z17antenna_antinodesPcPiii:
.text._Z17antenna_antinodesPcPiii:
        /* <DEDUP_REMOVED lines=17> */
[----:B------:R-:W-:Y:S02]  /*0110*/  HFMA2 R4, -RZ, RZ, 0, 0 ;  /* 0x00000000ff047431 */ /* 0x000fe400000001ff */
[----:B------:R-:W-:Y:S01]  /*0120*/  IMAD.MOV R7, RZ, RZ, -R9 ;  /* 0x000000ffff077224 */ /* 0x000fe200078e0a09 */
[----:B------:R-:W-:-:S04]  /*0130*/  ISETP.NE.U32.AND P1, PT, R9, RZ, PT ;  /* 0x000000ff0900720c */ /* 0x000fc80003f25070 */
[----:B0-----:R-:W0:Y:S02]  /*0140*/  MUFU.RCP R6, R6 ;  /* 0x0000000600067308 */ /* 0x001e240000001000 */
[----:B0-----:R-:W-:-:S06]  /*0150*/  VIADD R5, R6, 0xffffffe ;  /* 0x0ffffffe06057836 */ /* 0x001fcc0000000000 */
[----:B------:R-:W0:Y:S02]  /*0160*/  F2I.FTZ.U32.TRUNC.NTZ R5, R5 ;  /* 0x0000000500057305 */ /* 0x000e24000021f000 */
[----:B0-----:R-:W-:-:S04]  /*0170*/  IMAD R7, R7, R5, RZ ;  /* 0x0000000507077224 */ /* 0x001fc800078e02ff */
[----:B------:R-:W-:-:S04]  /*0180*/  IMAD.HI.U32 R7, R5, R7, R4 ;  /* 0x0000000705077227 */ /* 0x000fc800078e0004 */
[----:B------:R-:W-:-:S04]  /*0190*/  VIADD R4, R0, 0x1 ;  /* 0x0000000100047836 */ /* 0x000fc80000000000 */
[----:B------:R-:W-:-:S04]  /*01a0*/  IMAD.HI.U32 R7, R7, R4, RZ ;  /* 0x0000000407077227 */ /* 0x000fc800078e00ff */
[----:B------:R-:W-:-:S04]  /*01b0*/  IMAD.MOV R7, RZ, RZ, -R7 ;  /* 0x000000ffff077224 */ /* 0x000fc800078e0a07 */
[----:B------:R-:W-:Y:S01]  /*01c0*/  IMAD R10, R9, R7, R4 ;  /* 0x00000007090a7224 */ /* 0x000fe200078e0204 */
[----:B------:R-:W-:-:S04]  /*01d0*/  LOP3.LUT R4, RZ, R9, RZ, 0x33, !PT ;  /* 0x00000009ff047212 */ /* 0x000fc800078e33ff */
[----:B------:R-:W-:-:S13]  /*01e0*/  ISETP.GE.U32.AND P0, PT, R10, R9, PT ;  /* 0x000000090a00720c */ /* 0x000fda0003f06070 */
[----:B------:R-:W-:-:S04]  /*01f0*/  @P0 IADD3 R10, PT, PT, -R9, R10, RZ ;  /* 0x0000000a090a0210 */ /* 0x000fc80007ffe1ff */
[----:B------:R-:W-:-:S13]  /*0200*/  ISETP.GE.U32.AND P0, PT, R10, R9, PT ;  /* 0x000000090a00720c */ /* 0x000fda0003f06070 */
[----:B------:R-:W-:-:S05]  /*0210*/  @P0 IMAD.IADD R10, R10, 0x1, -R9 ;  /* 0x000000010a0a0824 */ /* 0x000fca00078e0a09 */
[----:B------:R-:W-:-:S04]  /*0220*/  SEL R10, R4, R10, !P1 ;  /* 0x0000000a040a7207 */ /* 0x000fc80004800000 */
[----:B------:R-:W-:-:S13]  /*0230*/  ISETP.NE.AND P0, PT, R10, R0, PT ;  /* 0x000000000a00720c */ /* 0x000fda0003f05270 */
[----:B------:R-:W-:Y:S05]  /*0240*/  @!P0 EXIT ;  /* 0x000000000000894d */ /* 0x000fea0003800000 */
[----:B------:R-:W0:Y:S01]  /*0250*/  I2F.U32.RP R8, R3 ;  /* 0x0000000300087306 */ /* 0x000e220000209000 */
[----:B------:R-:W-:Y:S01]  /*0260*/  IABS R5, R9 ;  /* 0x0000000900057213 */ /* 0x000fe20000000000 */
[----:B------:R-:W1:Y:S01]  /*0270*/  LDCU UR8, c[0x0][0x390] ;  /* 0x00007200ff0877ac */ /* 0x000e620008000800 */
[----:B------:R-:W-:Y:S01]  /*0280*/  ISETP.NE.U32.AND P2, PT, R3, RZ, PT ;  /* 0x000000ff0300720c */ /* 0x000fe20003f45070 */
[----:B------:R-:W2:Y:S04]  /*0290*/  LDCU.64 UR6, c[0x0][0x380] ;  /* 0x00007000ff0677ac */ /* 0x000ea80008000a00 */
[----:B------:R-:W3:Y:S08]  /*02a0*/  I2F.RP R14, R5 ;  /* 0x00000005000e7306 */ /* 0x000ef00000209400 */
[----:B0-----:R-:W0:Y:S08]  /*02b0*/  MUFU.RCP R8, R8 ;  /* 0x0000000800087308 */ /* 0x001e300000001000 */
[----:B---3--:R-:W3:Y:S01]  /*02c0*/  MUFU.RCP R14, R14 ;  /* 0x0000000e000e7308 */ /* 0x008ee20000001000 */
[----:B0-----:R-:W-:-:S07]  /*02d0*/  VIADD R7, R8, 0xffffffe ;  /* 0x0ffffffe08077836 */ /* 0x001fce0000000000 */
[----:B------:R-:W0:Y:S01]  /*02e0*/  F2I.FTZ.U32.TRUNC.NTZ R7, R7 ;  /* 0x0000000700077305 */ /* 0x000e22000021f000 */
[----:B---3--:R-:W-:-:S07]  /*02f0*/  IADD3 R12, PT, PT, R14, 0xffffffe, RZ ;  /* 0x0ffffffe0e0c7810 */ /* 0x008fce0007ffe0ff */
[----:B------:R3:W4:Y:S01]  /*0300*/  F2I.FTZ.U32.TRUNC.NTZ R13, R12 ;  /* 0x0000000c000d7305 */ /* 0x000722000021f000 */
[----:B0-----:R-:W-:Y:S02]  /*0310*/  IADD3 R6, PT, PT, RZ, -R7, RZ ;  /* 0x80000007ff067210 */ /* 0x001fe40007ffe0ff */
[----:B---3--:R-:W-:-:S03]  /*0320*/  IABS R12, R9 ;  /* 0x00000009000c7213 */ /* 0x008fc60000000000 */
[----:B------:R-:W-:Y:S02]  /*0330*/  IMAD R11, R6, R3, RZ ;  /* 0x00000003060b7224 */ /* 0x000fe400078e02ff */
[----:B------:R-:W-:-:S04]  /*0340*/  IMAD.MOV.U32 R6, RZ, RZ, RZ ;  /* 0x000000ffff067224 */ /* 0x000fc800078e00ff */
[----:B------:R-:W-:Y:S02]  /*0350*/  IMAD.HI.U32 R11, R7, R11, R6 ;  /* 0x0000000b070b7227 */ /* 0x000fe400078e0006 */
[----:B------:R-:W0:Y:S04]  /*0360*/  LDC R7, c[0x0][0x394] ;  /* 0x0000e500ff077b82 */ /* 0x000e280000000800 */
[----:B------:R-:W-:-:S04]  /*0370*/  IMAD.HI.U32 R6, R11, R0, RZ ;  /* 0x000000000b067227 */ /* 0x000fc800078e00ff */
[----:B------:R-:W-:-:S04]  /*0380*/  IMAD.MOV R8, RZ, RZ, -R6 ;  /* 0x000000ffff087224 */ /* 0x000fc800078e0a06 */
[----:B------:R-:W-:-:S05]  /*0390*/  IMAD R8, R3, R8, R0 ;  /* 0x0000000803087224 */ /* 0x000fca00078e0200 */
[----:B------:R-:W-:-:S13]  /*03a0*/  ISETP.GE.U32.AND P0, PT, R8, R3, PT ;  /* 0x000000030800720c */ /* 0x000fda0003f06070 */
[----:B------:R-:W-:Y:S02]  /*03b0*/  @P0 IMAD.IADD R8, R8, 0x1, -R3 ;  /* 0x0000000108080824 */ /* 0x000fe400078e0a03 */
[----:B------:R-:W-:-:S03]  /*03c0*/  @P0 VIADD R6, R6, 0x1 ;  /* 0x0000000106060836 */ /* 0x000fc60000000000 */
[----:B------:R-:W-:Y:S02]  /*03d0*/  ISETP.GE.U32.AND P1, PT, R8, R3, PT ;  /* 0x000000030800720c */ /* 0x000fe40003f26070 */
[----:B----4-:R-:W-:-:S05]  /*03e0*/  IADD3 R8, PT, PT, RZ, -R13, RZ ;  /* 0x8000000dff087210 */ /* 0x010fca0007ffe0ff */
[----:B------:R-:W-:-:S06]  /*03f0*/  IMAD R15, R8, R5, RZ ;  /* 0x00000005080f7224 */ /* 0x000fcc00078e02ff */
[----:B------:R-:W-:Y:S01]  /*0400*/  @P1 VIADD R6, R6, 0x1 ;  /* 0x0000000106061836 */ /* 0x000fe20000000000 */
[----:B------:R-:W-:Y:S02]  /*0410*/  @!P2 LOP3.LUT R6, RZ, R3, RZ, 0x33, !PT ;  /* 0x00000003ff06a212 */ /* 0x000fe400078e33ff */
[----:B------:R-:W-:Y:S02]  /*0420*/  ISETP.NE.AND P2, PT, R9, RZ, PT ;  /* 0x000000ff0900720c */ /* 0x000fe40003f45270 */
[----:B------:R-:W-:Y:S01]  /*0430*/  IADD3 R9, PT, PT, RZ, -R12, RZ ;  /* 0x8000000cff097210 */ /* 0x000fe20007ffe0ff */
[----:B------:R-:W-:Y:S02]  /*0440*/  IMAD.MOV R11, RZ, RZ, -R6 ;  /* 0x000000ffff0b7224 */ /* 0x000fe400078e0a06 */
[----:B------:R-:W-:Y:S02]  /*0450*/  IMAD.MOV.U32 R12, RZ, RZ, RZ ;  /* 0x000000ffff0c7224 */ /* 0x000fe400078e00ff */
[----:B------:R-:W-:-:S02]  /*0460*/  IMAD R3, R3, R11, R0 ;  /* 0x0000000b03037224 */ /* 0x000fc400078e0200 */
[----:B012---:R-:W-:-:S07]  /*0470*/  IMAD.HI.U32 R8, R13, R15, R12 ;  /* 0x0000000f0d087227 */ /* 0x007fce00078e000c */
.L_x_10:
[----:B0-----:R-:W-:-:S04]  /*0480*/  IADD3 R12, P0, PT, R10, UR6, RZ ;  /* 0x000000060a0c7c10 */ /* 0x001fc8000ff1e0ff */
[----:B------:R-:W-:-:S06]  /*0490*/  LEA.HI.X.SX32 R13, R10, UR7, 0x1, P0 ;  /* 0x000000070a0d7c11 */ /* 0x000fcc00080f0eff */
[----:B------:R-:W2:Y:S01]  /*04a0*/  LDG.E.U8 R13, desc[UR4][R12.64] ;  /* 0x000000040c0d7981 */ /* 0x000ea2000c1e1100 */
[----:B------:R-:W-:Y:S01]  /*04b0*/  VIADD R11, R10, 0x1 ;  /* 0x000000010a0b7836 */ /* 0x000fe20000000000 */
[----:B------:R-:W-:Y:S04]  /*04c0*/  BSSY.RECONVERGENT B0, `(.L_x_8) ;  /* 0x0000034000007945 */ /* 0x000fe80003800200 */
[----:B------:R-:W-:Y:S02]  /*04d0*/  IABS R15, R11 ;  /* 0x0000000b000f7213 */ /* 0x000fe40000000000 */
[----:B------:R-:W-:-:S03]  /*04e0*/  ISETP.GE.AND P1, PT, R11, RZ, PT ;  /* 0x000000ff0b00720c */ /* 0x000fc60003f26270 */
[----:B------:R-:W-:-:S04]  /*04f0*/  IMAD.HI.U32 R14, R8, R15, RZ ;  /* 0x0000000f080e7227 */ /* 0x000fc800078e00ff */
[----:B------:R-:W-:-:S05]  /*0500*/  IMAD R14, R14, R9, R15 ;  /* 0x000000090e0e7224 */ /* 0x000fca00078e020f */
[----:B------:R-:W-:-:S13]  /*0510*/  ISETP.GT.U32.AND P0, PT, R5, R14, PT ;  /* 0x0000000e0500720c */ /* 0x000fda0003f04070 */
[----:B------:R-:W-:-:S04]  /*0520*/  @!P0 IADD3 R14, PT, PT, R14, -R5, RZ ;  /* 0x800000050e0e8210 */ /* 0x000fc80007ffe0ff */
[----:B------:R-:W-:-:S13]  /*0530*/  ISETP.GT.U32.AND P0, PT, R5, R14, PT ;  /* 0x0000000e0500720c */ /* 0x000fda0003f04070 */
[----:B------:R-:W-:-:S04]  /*0540*/  @!P0 IMAD.IADD R14, R14, 0x1, -R5 ;  /* 0x000000010e0e8824 */ /* 0x000fc800078e0a05 */
[----:B------:R-:W-:-:S05]  /*0550*/  IMAD.MOV.U32 R11, RZ, RZ, R14 ;  /* 0x000000ffff0b7224 */ /* 0x000fca00078e000e */
[----:B------:R-:W-:Y:S02]  /*0560*/  @!P1 IADD3 R11, PT, PT, -R11, RZ, RZ ;  /* 0x000000ff0b0b9210 */ /* 0x000fe40007ffe1ff */
[----:B--2---:R-:W-:-:S13]  /*0570*/  ISETP.NE.AND P0, PT, R2, R13, PT ;  /* 0x0000000d0200720c */ /* 0x004fda0003f05270 */
[----:B------:R-:W-:Y:S05]  /*0580*/  @P0 BRA `(.L_x_9) ;  /* 0x00000000009c0947 */ /* 0x000fea0003800000 */
[----:B------:R-:W-:-:S04]  /*0590*/  IABS R15, R7 ;  /* 0x00000007000f7213 */ /* 0x000fc80000000000 */
[----:B------:R-:W0:Y:S08]  /*05a0*/  I2F.RP R14, R15 ;  /* 0x0000000f000e7306 */ /* 0x000e300000209400 */
[----:B0-----:R-:W0:Y:S02]  /*05b0*/  MUFU.RCP R14, R14 ;  /* 0x0000000e000e7308 */ /* 0x001e240000001000 */
[----:B0-----:R-:W-:-:S06]  /*05c0*/  VIADD R12, R14, 0xffffffe ;  /* 0x0ffffffe0e0c7836 */ /* 0x001fcc0000000000 */
[----:B------:R0:W1:Y:S02]  /*05d0*/  F2I.FTZ.U32.TRUNC.NTZ R13, R12 ;  /* 0x0000000c000d7305 */ /* 0x000064000021f000 */
[----:B0-----:R-:W-:Y:S01]  /*05e0*/  MOV R12, RZ ;  /* 0x000000ff000c7202 */ /* 0x001fe20000000f00 */
[----:B-1----:R-:W-:-:S04]  /*05f0*/  IMAD.MOV R16, RZ, RZ, -R13 ;  /* 0x000000ffff107224 */ /* 0x002fc800078e0a0d */
[----:B------:R-:W-:Y:S01]  /*0600*/  IMAD R17, R16, R15, RZ ;  /* 0x0000000f10117224 */ /* 0x000fe200078e02ff */
[----:B------:R-:W-:-:S03]  /*0610*/  IABS R16, R10 ;  /* 0x0000000a00107213 */ /* 0x000fc60000000000 */
[----:B------:R-:W-:Y:S01]  /*0620*/  IMAD.HI.U32 R13, R13, R17, R12 ;  /* 0x000000110d0d7227 */ /* 0x000fe200078e000c */
[----:B------:R-:W-:-:S04]  /*0630*/  LOP3.LUT R12, R10, R7, RZ, 0x3c, !PT ;  /* 0x000000070a0c7212 */ /* 0x000fc800078e3cff */
[----:B------:R-:W-:Y:S01]  /*0640*/  ISETP.GE.AND P1, PT, R12, RZ, PT ;  /* 0x000000ff0c00720c */ /* 0x000fe20003f26270 */
[----:B------:R-:W-:-:S04]  /*0650*/  IMAD.HI.U32 R13, R13, R16, RZ ;  /* 0x000000100d0d7227 */ /* 0x000fc800078e00ff */
[----:B------:R-:W-:-:S04]  /*0660*/  IMAD.MOV R14, RZ, RZ, -R13 ;  /* 0x000000ffff0e7224 */ /* 0x000fc800078e0a0d */
[----:B------:R-:W-:-:S05]  /*0670*/  IMAD R14, R15, R14, R16 ;  /* 0x0000000e0f0e7224 */ /* 0x000fca00078e0210 */
[----:B------:R-:W-:-:S13]  /*0680*/  ISETP.GT.U32.AND P3, PT, R15, R14, PT ;  /* 0x0000000e0f00720c */ /* 0x000fda0003f64070 */
[----:B------:R-:W-:Y:S01]  /*0690*/  @!P3 IMAD.IADD R14, R14, 0x1, -R15 ;  /* 0x000000010e0eb824 */ /* 0x000fe200078e0a0f */
[----:B------:R-:W-:Y:S02]  /*06a0*/  @!P3 IADD3 R13, PT, PT, R13, 0x1, RZ ;  /* 0x000000010d0db810 */ /* 0x000fe40007ffe0ff */
[----:B------:R-:W-:Y:S02]  /*06b0*/  ISETP.NE.AND P3, PT, R7, RZ, PT ;  /* 0x000000ff0700720c */ /* 0x000fe40003f65270 */
[----:B------:R-:W-:-:S13]  /*06c0*/  ISETP.GE.U32.AND P0, PT, R14, R15, PT ;  /* 0x0000000f0e00720c */ /* 0x000fda0003f06070 */
[----:B------:R-:W-:-:S04]  /*06d0*/  @P0 VIADD R13, R13, 0x1 ;  /* 0x000000010d0d0836 */ /* 0x000fc80000000000 */
[----:B------:R-:W-:Y:S01]  /*06e0*/  @!P1 IMAD.MOV R13, RZ, RZ, -R13 ;  /* 0x000000ffff0d9224 */ /* 0x000fe200078e0a0d */
[----:B------:R-:W-:-:S04]  /*06f0*/  @!P3 LOP3.LUT R13, RZ, R7, RZ, 0x33, !PT ;  /* 0x00000007ff0db212 */ /* 0x000fc800078e33ff */
[C---:B------:R-:W-:Y:S01]  /*0700*/  IADD3 R12, PT, PT, -R13.reuse, RZ, RZ ;  /* 0x000000ff0d0c7210 */ /* 0x040fe20007ffe1ff */
[----:B------:R-:W-:-:S04]  /*0710*/  IMAD.IADD R13, R13, 0x1, -R6 ;  /* 0x000000010d0d7824 */ /* 0x000fc800078e0a06 */
[----:B------:R-:W-:Y:S01]  /*0720*/  IMAD R10, R7, R12, R10 ;  /* 0x0000000c070a7224 */ /* 0x000fe200078e020a */
[----:B------:R-:W-:-:S03]  /*0730*/  LEA R15, R13, R6, 0x1 ;  /* 0x000000060d0f7211 */ /* 0x000fc600078e08ff */
[----:B------:R-:W-:Y:S01]  /*0740*/  IMAD.IADD R10, R10, 0x1, -R3 ;  /* 0x000000010a0a7824 */ /* 0x000fe200078e0a03 */
[----:B------:R-:W-:-:S03]  /*0750*/  ISETP.GE.AND P0, PT, R15, UR8, PT ;  /* 0x000000080f007c0c */ /* 0x000fc6000bf06270 */
[----:B------:R-:W-:Y:S01]  /*0760*/  IMAD R10, R10, 0x2, R3 ;  /* 0x000000020a0a7824 */ /* 0x000fe200078e0203 */
[----:B------:R-:W-:-:S04]  /*0770*/  ISETP.GT.AND P0, PT, R15, -0x1, !P0 ;  /* 0xffffffff0f00780c */ /* 0x000fc80004704270 */
[----:B------:R-:W-:-:S04]  /*0780*/  ISETP.GE.AND P1, PT, R10, R7, PT ;  /* 0x000000070a00720c */ /* 0x000fc80003f26270 */
[----:B------:R-:W-:-:S04]  /*0790*/  ISETP.GT.AND P1, PT, R10, -0x1, !P1 ;  /* 0xffffffff0a00780c */ /* 0x000fc80004f24270 */
[----:B------:R-:W-:-:S13]  /*07a0*/  PLOP3.LUT P0, PT, P0, P1, PT, 0x80, 0x8 ;  /* 0x000000000008781c */ /* 0x000fda0000703070 */
[----:B------:R-:W0:Y:S01]  /*07b0*/  @P0 LDC.64 R12, c[0x0][0x388] ;  /* 0x0000e200ff0c0b82 */ /* 0x000e220000000a00 */
[----:B------:R-:W-:Y:S01]  /*07c0*/  @P0 IMAD R15, R15, R7, R10 ;  /* 0x000000070f0f0224 */ /* 0x000fe200078e020a */
[----:B------:R-:W-:-:S03]  /*07d0*/  @P0 MOV R17, 0x1 ;  /* 0x0000000100110802 */ /* 0x000fc60000000f00 */
[----:B0-----:R-:W-:-:S05]  /*07e0*/  @P0 IMAD.WIDE R12, R15, 0x4, R12 ;  /* 0x000000040f0c0825 */ /* 0x001fca00078e020c */
[----:B------:R0:W-:Y:S02]  /*07f0*/  @P0 STG.E desc[UR4][R12.64], R17 ;  /* 0x000000110c000986 */ /* 0x0001e4000c101904 */
.L_x_9:
[----:B------:R-:W-:Y:S05]  /*0800*/  BSYNC.RECONVERGENT B0 ;  /* 0x0000000000007941 */ /* 0x000fea0003800200 */
.L_x_8:
[----:B------:R-:W-:-:S04]  /*0810*/  SEL R10, R4, R11, !P2 ;  /* 0x0000000b040a7207 */ /* 0x000fc80005000000 */
[----:B------:R-:W-:-:S13]  /*0820*/  ISETP.NE.AND P0, PT, R10, R0, PT ;  /* 0x000000000a00720c */ /* 0x000fda0003f05270 */
[----:B------:R-:W-:Y:S05]  /*0830*/  @P0 BRA `(.L_x_10) ;  /* 0xfffffffc00100947 */ /* 0x000fea000383ffff */
[----:B------:R-:W-:Y:S05]  /*0840*/  EXIT ;  /* 0x000000000000794d */ /* 0x000fea0003800000 */
.L_x_11:
        /* <DEDUP_REMOVED lines=11> */
.L_x_13:


//--------------------- .nv.shared.reserved.0     --------------------------
	.section	.nv.shared.reserved.0,"aw",@nobits
	.weak		__nv_reservedSMEM_offset_0_alias
	.size		__nv_reservedSMEM_offset_0_alias, 0, 64
	.other		__nv_reservedSMEM_offset_0_alias,@"STO_CUDA_RESERVED_SHARED STV_DEFAULT"
__nv_reservedSMEM_offset_0_alias:
	.zero		0
	.zero		64


//--------------------- .nv.constant0._Z26antenna_antinodes_harmonicPcPiii --------------------------
	.section	.nv.constant0._Z26antenna_antinodes_harmonicPcPiii,"a",@progbits
	.sectionflags	@""
	.align	4
.nv.constant0._Z26antenna_antinodes_harmonicPcPiii:
	.zero		920


//--------------------- .nv.constant0._Z17antenna_antinodesPcPiii --------------------------
	.section	.nv.constant0._Z17antenna_antinodesPcPiii,"a",@progbits
	.sectionflags	@""
	.align	4
.nv.constant0._Z17antenna_antinodesPcPiii:
	.zero		920


//--------------------- SYMBOLS --------------------------

	.type		.nv.reservedSmem.offset0,@object
	.size		.nv.reservedSmem.offset0,0x4
